//
// Generated by NVIDIA NVVM Compiler
//
// Compiler Build ID: CL-36424714
// Cuda compilation tools, release 13.0, V13.0.88
// Based on NVVM 20.0.0
//

.version 9.0
.target sm_100
.address_size 64

	// .globl	maximum

.visible .entry maximum(
	.param .u64 .ptr .align 1 maximum_param_0,
	.param .f32 maximum_param_1,
	.param .u32 maximum_param_2
)
{
	.reg .pred 	%p<3>;
	.reg .b32 	%r<11>;
	.reg .b32 	%f<4>;
	.reg .b64 	%rd<5>;

	ld.param.u64 	%rd2, [maximum_param_0];
	ld.param.f32 	%f1, [maximum_param_1];
	ld.param.u32 	%r6, [maximum_param_2];
	mov.u32 	%r7, %ctaid.x;
	mov.u32 	%r1, %ntid.x;
	mov.u32 	%r8, %tid.x;
	mad.lo.s32 	%r10, %r7, %r1, %r8;
	setp.ge.s32 	%p1, %r10, %r6;
	@%p1 bra 	$L__BB0_3;
	mov.u32 	%r9, %nctaid.x;
	mul.lo.s32 	%r3, %r1, %r9;
	cvta.to.global.u64 	%rd1, %rd2;
$L__BB0_2:
	mul.wide.s32 	%rd3, %r10, 4;
	add.s64 	%rd4, %rd1, %rd3;
	ld.global.f32 	%f2, [%rd4];
	max.f32 	%f3, %f2, %f1;
	st.global.f32 	[%rd4], %f3;
	add.s32 	%r10, %r10, %r3;
	setp.lt.s32 	%p2, %r10, %r6;
	@%p2 bra 	$L__BB0_2;
$L__BB0_3:
	ret;

}
	// .globl	minimum
.visible .entry minimum(
	.param .u64 .ptr .align 1 minimum_param_0,
	.param .f32 minimum_param_1,
	.param .u32 minimum_param_2
)
{
	.reg .pred 	%p<3>;
	.reg .b32 	%r<11>;
	.reg .b32 	%f<4>;
	.reg .b64 	%rd<5>;

	ld.param.u64 	%rd2, [minimum_param_0];
	ld.param.f32 	%f1, [minimum_param_1];
	ld.param.u32 	%r6, [minimum_param_2];
	mov.u32 	%r7, %ctaid.x;
	mov.u32 	%r1, %ntid.x;
	mov.u32 	%r8, %tid.x;
	mad.lo.s32 	%r10, %r7, %r1, %r8;
	setp.ge.s32 	%p1, %r10, %r6;
	@%p1 bra 	$L__BB1_3;
	mov.u32 	%r9, %nctaid.x;
	mul.lo.s32 	%r3, %r1, %r9;
	cvta.to.global.u64 	%rd1, %rd2;
$L__BB1_2:
	mul.wide.s32 	%rd3, %r10, 4;
	add.s64 	%rd4, %rd1, %rd3;
	ld.global.f32 	%f2, [%rd4];
	min.f32 	%f3, %f2, %f1;
	st.global.f32 	[%rd4], %f3;
	add.s32 	%r10, %r10, %r3;
	setp.lt.s32 	%p2, %r10, %r6;
	@%p2 bra 	$L__BB1_2;
$L__BB1_3:
	ret;

}


// ===== COMPILED SASS (sm_100) =====

	.target	sm_100

	.elftype	@"ET_EXEC"


//--------------------- .note.nv.tkinfo           --------------------------
	.section	.note.nv.tkinfo,"",@"SHT_NOTE"
	.sectionflags	@"SHF_NOTE_NV_TKINFO"
	.tkinfo
        /*0018*/ 	.word	0x00000002
        /*0030*/ 	.string	""
        /*0030*/ 	.string	"ptxas"
        /*0030*/ 	.string	"Cuda compilation tools, release 13.0, V13.0.88"
        /*0030*/ 	.string	"Build cuda_13.0.r13.0/compiler.36424714_0"
        /*0030*/ 	.string	"-arch sm_100 -m 64 "



//--------------------- .note.nv.cuinfo           --------------------------
	.section	.note.nv.cuinfo,"",@"SHT_NOTE"
	.sectionflags	@"SHF_NOTE_NV_CUINFO"
        /*0018*/ 	.short	0x0002
        /*001a*/ 	.short	0x0064
        /*001c*/ 	.short	0x0082
	.zero		2


//--------------------- .nv.info                  --------------------------
	.section	.nv.info,"",@"SHT_CUDA_INFO"
	.align	4


	//----- nvinfo : EIATTR_REGCOUNT
	.align		4
        /*0000*/ 	.byte	0x04, 0x2f
        /*0002*/ 	.short	(.L_1 - .L_0)
	.align		4
.L_0:
        /*0004*/ 	.word	index@(maximum)
        /*0008*/ 	.word	0x0000000c


	//----- nvinfo : EIATTR_FRAME_SIZE
	.align		4
.L_1:
        /*000c*/ 	.byte	0x04, 0x11
        /*000e*/ 	.short	(.L_3 - .L_2)
	.align		4
.L_2:
        /*0010*/ 	.word	index@(maximum)
        /*0014*/ 	.word	0x00000000


	//----- nvinfo : EIATTR_REGCOUNT
	.align		4
.L_3:
        /*0018*/ 	.byte	0x04, 0x2f
        /*001a*/ 	.short	(.L_5 - .L_4)
	.align		4
.L_4:
        /*001c*/ 	.word	index@(minimum)
        /*0020*/ 	.word	0x0000000c


	//----- nvinfo : EIATTR_FRAME_SIZE
	.align		4
.L_5:
        /*0024*/ 	.byte	0x04, 0x11
        /*0026*/ 	.short	(.L_7 - .L_6)
	.align		4
.L_6:
        /*0028*/ 	.word	index@(minimum)
        /*002c*/ 	.word	0x00000000


	//----- nvinfo : EIATTR_MIN_STACK_SIZE
	.align		4
.L_7:
        /*0030*/ 	.byte	0x04, 0x12
        /*0032*/ 	.short	(.L_9 - .L_8)
	.align		4
.L_8:
        /*0034*/ 	.word	index@(minimum)
        /*0038*/ 	.word	0x00000000


	//----- nvinfo : EIATTR_MIN_STACK_SIZE
	.align		4
.L_9:
        /*003c*/ 	.byte	0x04, 0x12
        /*003e*/ 	.short	(.L_11 - .L_10)
	.align		4
.L_10:
        /*0040*/ 	.word	index@(maximum)
        /*0044*/ 	.word	0x00000000
.L_11:


//--------------------- .nv.compat                --------------------------
	.section	.nv.compat,"",@"SHT_CUDA_COMPAT_INFO"
	.align	4
        /*0000*/ 	.byte	0x02, 0x09, 0x00, 0x00, 0x02, 0x02, 0x01, 0x00, 0x02, 0x05, 0x05, 0x00, 0x03, 0x07, 0x01, 0x01
        /*0010*/ 	.byte	0x02, 0x03, 0x00, 0x00, 0x02, 0x06, 0x01, 0x00, 0x04, 0x0b, 0x08, 0x00, 0x09, 0x00, 0x00, 0x00
        /*0020*/ 	.byte	0x00, 0x00, 0x00, 0x00


//--------------------- .nv.info.minimum          --------------------------
	.section	.nv.info.minimum,"",@"SHT_CUDA_INFO"
	.sectionflags	@""
	.align	4


	//----- nvinfo : EIATTR_CUDA_API_VERSION
	.align		4
        /*0000*/ 	.byte	0x04, 0x37
        /*0002*/ 	.short	(.L_13 - .L_12)
.L_12:
        /*0004*/ 	.word	0x00000082


	//----- nvinfo : EIATTR_KPARAM_INFO
	.align		4
.L_13:
        /*0008*/ 	.byte	0x04, 0x17
        /*000a*/ 	.short	(.L_15 - .L_14)
.L_14:
        /*000c*/ 	.word	0x00000000
        /*0010*/ 	.short	0x0002
        /*0012*/ 	.short	0x000c
        /*0014*/ 	.byte	0x00, 0xf0, 0x11, 0x00


	//----- nvinfo : EIATTR_KPARAM_INFO
	.align		4
.L_15:
        /*0018*/ 	.byte	0x04, 0x17
        /*001a*/ 	.short	(.L_17 - .L_16)
.L_16:
        /*001c*/ 	.word	0x00000000
        /*0020*/ 	.short	0x0001
        /*0022*/ 	.short	0x0008
        /*0024*/ 	.byte	0x00, 0xf0, 0x11, 0x00


	//----- nvinfo : EIATTR_KPARAM_INFO
	.align		4
.L_17:
        /*0028*/ 	.byte	0x04, 0x17
        /*002a*/ 	.short	(.L_19 - .L_18)
.L_18:
        /*002c*/ 	.word	0x00000000
        /*0030*/ 	.short	0x0000
        /*0032*/ 	.short	0x0000
        /*0034*/ 	.byte	0x00, 0xf5, 0x21, 0x00


	//----- nvinfo : EIATTR_SPARSE_MMA_MASK
	.align		4
.L_19:
        /*0038*/ 	.byte	0x03, 0x50
        /*003a*/ 	.short	0x0000


	//----- nvinfo : EIATTR_MAXREG_COUNT
	.align		4
        /*003c*/ 	.byte	0x03, 0x1b
        /*003e*/ 	.short	0x00ff


	//----- nvinfo : EIATTR_MERCURY_ISA_VERSION
	.align		4
        /*0040*/ 	.byte	0x03, 0x5f
        /*0042*/ 	.short	0x0101


	//----- nvinfo : EIATTR_VRC_CTA_INIT_COUNT
	.align		4
        /*0044*/ 	.byte	0x02, 0x4a
	.zero		1
	.zero		1


	//----- nvinfo : EIATTR_EXIT_INSTR_OFFSETS
	.align		4
        /*0048*/ 	.byte	0x04, 0x1c
        /*004a*/ 	.short	(.L_21 - .L_20)


	//   ....[0]....
.L_20:
        /*004c*/ 	.word	0x00000070


	//   ....[1]....
        /*0050*/ 	.word	0x00000140


	//----- nvinfo : EIATTR_CRS_STACK_SIZE
	.align		4
.L_21:
        /*0054*/ 	.byte	0x04, 0x1e
        /*0056*/ 	.short	(.L_23 - .L_22)
.L_22:
        /*0058*/ 	.word	0x00000000


	//----- nvinfo : EIATTR_CBANK_PARAM_SIZE
	.align		4
.L_23:
        /*005c*/ 	.byte	0x03, 0x19
        /*005e*/ 	.short	0x0010


	//----- nvinfo : EIATTR_PARAM_CBANK
	.align		4
        /*0060*/ 	.byte	0x04, 0x0a
        /*0062*/ 	.short	(.L_25 - .L_24)
	.align		4
.L_24:
        /*0064*/ 	.word	index@(.nv.constant0.minimum)
        /*0068*/ 	.short	0x0380
        /*006a*/ 	.short	0x0010


	//----- nvinfo : EIATTR_SW_WAR
	.align		4
.L_25:
        /*006c*/ 	.byte	0x04, 0x36
        /*006e*/ 	.short	(.L_27 - .L_26)
.L_26:
        /*0070*/ 	.word	0x00000008
.L_27:


//--------------------- .nv.info.maximum          --------------------------
	.section	.nv.info.maximum,"",@"SHT_CUDA_INFO"
	.sectionflags	@""
	.align	4


	//----- nvinfo : EIATTR_CUDA_API_VERSION
	.align		4
        /*0000*/ 	.byte	0x04, 0x37
        /*0002*/ 	.short	(.L_29 - .L_28)
.L_28:
        /*0004*/ 	.word	0x00000082


	//----- nvinfo : EIATTR_KPARAM_INFO
	.align		4
.L_29:
        /*0008*/ 	.byte	0x04, 0x17
        /*000a*/ 	.short	(.L_31 - .L_30)
.L_30:
        /*000c*/ 	.word	0x00000000
        /*0010*/ 	.short	0x0002
        /*0012*/ 	.short	0x000c
        /*0014*/ 	.byte	0x00, 0xf0, 0x11, 0x00


	//----- nvinfo : EIATTR_KPARAM_INFO
	.align		4
.L_31:
        /*0018*/ 	.byte	0x04, 0x17
        /*001a*/ 	.short	(.L_33 - .L_32)
.L_32:
        /*001c*/ 	.word	0x00000000
        /*0020*/ 	.short	0x0001
        /*0022*/ 	.short	0x0008
        /*0024*/ 	.byte	0x00, 0xf0, 0x11, 0x00


	//----- nvinfo : EIATTR_KPARAM_INFO
	.align		4
.L_33:
        /*0028*/ 	.byte	0x04, 0x17
        /*002a*/ 	.short	(.L_35 - .L_34)
.L_34:
        /*002c*/ 	.word	0x00000000
        /*0030*/ 	.short	0x0000
        /*0032*/ 	.short	0x0000
        /*0034*/ 	.byte	0x00, 0xf5, 0x21, 0x00


	//----- nvinfo : EIATTR_SPARSE_MMA_MASK
	.align		4
.L_35:
        /*0038*/ 	.byte	0x03, 0x50
        /*003a*/ 	.short	0x0000


	//----- nvinfo : EIATTR_MAXREG_COUNT
	.align		4
        /*003c*/ 	.byte	0x03, 0x1b
        /*003e*/ 	.short	0x00ff


	//----- nvinfo : EIATTR_MERCURY_ISA_VERSION
	.align		4
        /*0040*/ 	.byte	0x03, 0x5f
        /*0042*/ 	.short	0x0101


	//----- nvinfo : EIATTR_VRC_CTA_INIT_COUNT
	.align		4
        /*0044*/ 	.byte	0x02, 0x4a
	.zero		1
	.zero		1


	//----- nvinfo : EIATTR_EXIT_INSTR_OFFSETS
	.align		4
        /*0048*/ 	.byte	0x04, 0x1c
        /*004a*/ 	.short	(.L_37 - .L_36)


	//   ....[0]....
.L_36:
        /*004c*/ 	.word	0x00000070


	//   ....[1]....
        /*0050*/ 	.word	0x00000140


	//----- nvinfo : EIATTR_CRS_STACK_SIZE
	.align		4
.L_37:
        /*0054*/ 	.byte	0x04, 0x1e
        /*0056*/ 	.short	(.L_39 - .L_38)
.L_38:
        /*0058*/ 	.word	0x00000000


	//----- nvinfo : EIATTR_CBANK_PARAM_SIZE
	.align		4
.L_39:
        /*005c*/ 	.byte	0x03, 0x19
        /*005e*/ 	.short	0x0010


	//----- nvinfo : EIATTR_PARAM_CBANK
	.align		4
        /*0060*/ 	.byte	0x04, 0x0a
        /*0062*/ 	.short	(.L_41 - .L_40)
	.align		4
.L_40:
        /*0064*/ 	.word	index@(.nv.constant0.maximum)
        /*0068*/ 	.short	0x0380
        /*006a*/ 	.short	0x0010


	//----- nvinfo : EIATTR_SW_WAR
	.align		4
.L_41:
        /*006c*/ 	.byte	0x04, 0x36
        /*006e*/ 	.short	(.L_43 - .L_42)
.L_42:
        /*0070*/ 	.word	0x00000008
.L_43:


//--------------------- .nv.callgraph             --------------------------
	.section	.nv.callgraph,"",@"SHT_CUDA_CALLGRAPH"
	.align	4
	.sectionentsize	8
	.align		4
        /*0000*/ 	.word	0x00000000
	.align		4
        /*0004*/ 	.word	0xffffffff
	.align		4
        /*0008*/ 	.word	0x00000000
	.align		4
        /*000c*/ 	.word	0xfffffffe
	.align		4
        /*0010*/ 	.word	0x00000000
	.align		4
        /*0014*/ 	.word	0xfffffffd
	.align		4
        /*0018*/ 	.word	0x00000000
	.align		4
        /*001c*/ 	.word	0xfffffffc


//--------------------- .text.minimum             --------------------------
	.section	.text.minimum,"ax",@progbits
	.align	128
        .global         minimum
        .type           minimum,@function
        .size           minimum,(.L_x_4 - minimum)
        .other          minimum,@"STO_CUDA_ENTRY STV_DEFAULT"
minimum:
.text.minimum:
[----:B------:R-:W-:Y:S01]  /*0000*/  LDC R1, c[0x0][0x37c] ;  /* 0x0000df00ff017b82 */ /* 0x000fe20000000800 */
[----:B------:R-:W0:Y:S07]  /*0010*/  S2R R0, SR_TID.X ;  /* 0x0000000000007919 */ /* 0x000e2e0000002100 */
[----:B------:R-:W0:Y:S01]  /*0020*/  S2UR UR4, SR_CTAID.X ;  /* 0x00000000000479c3 */ /* 0x000e220000002500 */
[----:B------:R-:W1:Y:S07]  /*0030*/  LDCU UR5, c[0x0][0x38c] ;  /* 0x00007180ff0577ac */ /* 0x000e6e0008000800 */
[----:B------:R-:W0:Y:S02]  /*0040*/  LDC R7, c[0x0][0x360] ;  /* 0x0000d800ff077b82 */ /* 0x000e240000000800 */
[----:B0-----:R-:W-:-:S05]  /*0050*/  IMAD R0, R7, UR4, R0 ;  /* 0x0000000407007c24 */ /* 0x001fca000f8e0200 */
[----:B-1----:R-:W-:-:S13]  /*0060*/  ISETP.GE.AND P0, PT, R0, UR5, PT ;  /* 0x0000000500007c0c */ /* 0x002fda000bf06270 */
[----:B------:R-:W-:Y:S05]  /*0070*/  @P0 EXIT ;  /* 0x000000000000094d */ /* 0x000fea0003800000 */
[----:B------:R-:W0:Y:S01]  /*0080*/  LDC.64 R4, c[0x0][0x380] ;  /* 0x0000e000ff047b82 */ /* 0x000e220000000a00 */
[----:B------:R-:W1:Y:S01]  /*0090*/  LDCU UR4, c[0x0][0x370] ;  /* 0x00006e00ff0477ac */ /* 0x000e620008000800 */
[----:B------:R-:W2:Y:S01]  /*00a0*/  LDCU.64 UR6, c[0x0][0x358] ;  /* 0x00006b00ff0677ac */ /* 0x000ea20008000a00 */
[----:B------:R-:W3:Y:S01]  /*00b0*/  LDCU UR8, c[0x0][0x388] ;  /* 0x00007100ff0877ac */ /* 0x000ee20008000800 */
[----:B-1----:R-:W-:-:S07]  /*00c0*/  IMAD R7, R7, UR4, RZ ;  /* 0x0000000407077c24 */ /* 0x002fce000f8e02ff */
.L_x_0:
[----:B01----:R-:W-:-:S05]  /*00d0*/  IMAD.WIDE R2, R0, 0x4, R4 ;  /* 0x0000000400027825 */ /* 0x003fca00078e0204 */
[----:B--2---:R-:W3:Y:S01]  /*00e0*/  LDG.E R6, desc[UR6][R2.64] ;  /* 0x0000000602067981 */ /* 0x004ee2000c1e1900 */
[----:B------:R-:W-:-:S04]  /*00f0*/  IADD3 R0, PT, PT, R7, R0, RZ ;  /* 0x0000000007007210 */ /* 0x000fc80007ffe0ff */
[----:B------:R-:W-:Y:S02]  /*0100*/  ISETP.GE.AND P0, PT, R0, UR5, PT ;  /* 0x0000000500007c0c */ /* 0x000fe4000bf06270 */
[----:B---3--:R-:W-:-:S05]  /*0110*/  FMNMX R9, R6, UR8, PT ;  /* 0x0000000806097c09 */ /* 0x008fca000b800000 */
[----:B------:R1:W-:Y:S06]  /*0120*/  STG.E desc[UR6][R2.64], R9 ;  /* 0x0000000902007986 */ /* 0x0003ec000c101906 */
[----:B------:R-:W-:Y:S05]  /*0130*/  @!P0 BRA `(.L_x_0) ;  /* 0xfffffffc00e48947 */ /* 0x000fea000383ffff */
[----:B------:R-:W-:Y:S05]  /*0140*/  EXIT ;  /* 0x000000000000794d */ /* 0x000fea0003800000 */
.L_x_1:
[----:B------:R-:W-:-:S00]  /*0150*/  BRA `(.L_x_1) ;  /* 0xfffffffc00fc7947 */ /* 0x000fc0000383ffff */
[----:B------:R-:W-:-:S00]  /*0160*/  NOP ;  /* 0x0000000000007918 */ /* 0x000fc00000000000 */
        /* <DEDUP_REMOVED lines=9> */
.L_x_4:


//--------------------- .text.maximum             --------------------------
	.section	.text.maximum,"ax",@progbits
	.align	128
        .global         maximum
        .type           maximum,@function
        .size           maximum,(.L_x_5 - maximum)
        .other          maximum,@"STO_CUDA_ENTRY STV_DEFAULT"
maximum:
.text.maximum:
        /* <DEDUP_REMOVED lines=13> */
.L_x_2:
[----:B01----:R-:W-:-:S05]  /*00d0*/  IMAD.WIDE R2, R0, 0x4, R4 ;  /* 0x0000000400027825 */ /* 0x003fca00078e0204 */
[----:B--2---:R-:W3:Y:S01]  /*00e0*/  LDG.E R6, desc[UR6][R2.64] ;  /* 0x0000000602067981 */ /* 0x004ee2000c1e1900 */
[----:B------:R-:W-:-:S04]  /*00f0*/  IADD3 R0, PT, PT, R7, R0, RZ ;  /* 0x0000000007007210 */ /* 0x000fc80007ffe0ff */
[----:B------:R-:W-:Y:S02]  /*0100*/  ISETP.GE.AND P0, PT, R0, UR5, PT ;  /* 0x0000000500007c0c */ /* 0x000fe4000bf06270 */
[----:B---3--:R-:W-:-:S05]  /*0110*/  FMNMX R9, R6, UR8, !PT ;  /* 0x0000000806097c09 */ /* 0x008fca000f800000 */
[----:B------:R1:W-:Y:S06]  /*0120*/  STG.E desc[UR6][R2.64], R9 ;  /* 0x0000000902007986 */ /* 0x0003ec000c101906 */
[----:B------:R-:W-:Y:S05]  /*0130*/  @!P0 BRA `(.L_x_2) ;  /* 0xfffffffc00e48947 */ /* 0x000fea000383ffff */
[----:B------:R-:W-:Y:S05]  /*0140*/  EXIT ;  /* 0x000000000000794d */ /* 0x000fea0003800000 */
.L_x_3:
        /* <DEDUP_REMOVED lines=11> */
.L_x_5:


//--------------------- .nv.shared.reserved.0     --------------------------
	.section	.nv.shared.reserved.0,"aw",@nobits
	.weak		__nv_reservedSMEM_offset_0_alias
	.size		__nv_reservedSMEM_offset_0_alias, 0, 64
	.other		__nv_reservedSMEM_offset_0_alias,@"STO_CUDA_RESERVED_SHARED STV_DEFAULT"
__nv_reservedSMEM_offset_0_alias:
	.zero		0
	.zero		64


//--------------------- .nv.constant0.minimum     --------------------------
	.section	.nv.constant0.minimum,"a",@progbits
	.sectionflags	@""
	.align	4
.nv.constant0.minimum:
	.zero		912


//--------------------- .nv.constant0.maximum     --------------------------
	.section	.nv.constant0.maximum,"a",@progbits
	.sectionflags	@""
	.align	4
.nv.constant0.maximum:
	.zero		912


//--------------------- SYMBOLS --------------------------

	.type		.nv.reservedSmem.offset0,@object
	.size		.nv.reservedSmem.offset0,0x4
